	.headerflags	@"EF_CUDA_TEXMODE_UNIFIED EF_CUDA_64BIT_ADDRESS EF_CUDA_ACCELERATORS EF_CUDA_SM90 EF_CUDA_VIRTUAL_SM(EF_CUDA_SM90)"
	.elftype	@"ET_EXEC"


//--------------------- .nv.info                  --------------------------
	.section	.nv.info,"",@"SHT_CUDA_INFO"
	.align	4


	//----- nvinfo : EIATTR_REGCOUNT
	.align		4
        /*0000*/ 	.byte	0x04, 0x2f
        /*0002*/ 	.short	(.L_1 - .L_0)
	.align		4
.L_0:
        /*0004*/ 	.word	index@(triton_poi_fused_div_sum_4)
        /*0008*/ 	.word	0x00000018


	//----- nvinfo : EIATTR_MIN_STACK_SIZE
	.align		4
.L_1:
        /*000c*/ 	.byte	0x04, 0x12
        /*000e*/ 	.short	(.L_3 - .L_2)
	.align		4
.L_2:
        /*0010*/ 	.word	index@(triton_poi_fused_div_sum_4)
        /*0014*/ 	.word	0x00000000


	//----- nvinfo : EIATTR_FRAME_SIZE
	.align		4
.L_3:
        /*0018*/ 	.byte	0x04, 0x11
        /*001a*/ 	.short	(.L_5 - .L_4)
	.align		4
.L_4:
        /*001c*/ 	.word	index@(triton_poi_fused_div_sum_4)
        /*0020*/ 	.word	0x00000000


	//----- nvinfo : EIATTR_MIN_STACK_SIZE
	.align		4
.L_5:
        /*0024*/ 	.byte	0x04, 0x12
        /*0026*/ 	.short	(.L_7 - .L_6)
	.align		4
.L_6:
        /*0028*/ 	.word	index@(triton_poi_fused_div_sum_4)
        /*002c*/ 	.word	0x00000000
.L_7:


//--------------------- .nv.info.triton_poi_fused_div_sum_4 --------------------------
	.section	.nv.info.triton_poi_fused_div_sum_4,"",@"SHT_CUDA_INFO"
	.sectionflags	@""
	.align	4


	//----- nvinfo : EIATTR_CUDA_API_VERSION
	.align		4
        /*0000*/ 	.byte	0x04, 0x37
        /*0002*/ 	.short	(.L_9 - .L_8)
.L_8:
        /*0004*/ 	.word	0x0000007c


	//----- nvinfo : EIATTR_KPARAM_INFO
	.align		4
.L_9:
        /*0008*/ 	.byte	0x04, 0x17
        /*000a*/ 	.short	(.L_11 - .L_10)
.L_10:
        /*000c*/ 	.word	0x00000000
        /*0010*/ 	.short	0x0002
        /*0012*/ 	.short	0x0010
        /*0014*/ 	.byte	0x00, 0xf0, 0x11, 0x00


	//----- nvinfo : EIATTR_KPARAM_INFO
	.align		4
.L_11:
        /*0018*/ 	.byte	0x04, 0x17
        /*001a*/ 	.short	(.L_13 - .L_12)
.L_12:
        /*001c*/ 	.word	0x00000000
        /*0020*/ 	.short	0x0001
        /*0022*/ 	.short	0x0008
        /*0024*/ 	.byte	0x00, 0xf4, 0x21, 0x00


	//----- nvinfo : EIATTR_KPARAM_INFO
	.align		4
.L_13:
        /*0028*/ 	.byte	0x04, 0x17
        /*002a*/ 	.short	(.L_15 - .L_14)
.L_14:
        /*002c*/ 	.word	0x00000000
        /*0030*/ 	.short	0x0000
        /*0032*/ 	.short	0x0000
        /*0034*/ 	.byte	0x00, 0xf4, 0x21, 0x00


	//----- nvinfo : EIATTR_SPARSE_MMA_MASK
	.align		4
.L_15:
        /*0038*/ 	.byte	0x03, 0x50
        /*003a*/ 	.short	0x0000


	//----- nvinfo : EIATTR_MAXREG_COUNT
	.align		4
        /*003c*/ 	.byte	0x03, 0x1b
        /*003e*/ 	.short	0x00ff


	//----- nvinfo : EIATTR_EXIT_INSTR_OFFSETS
	.align		4
        /*0040*/ 	.byte	0x04, 0x1c
        /*0042*/ 	.short	(.L_17 - .L_16)


	//   ....[0]....
.L_16:
        /*0044*/ 	.word	0x00000260


	//   ....[1]....
        /*0048*/ 	.word	0x000002a0


	//----- nvinfo : EIATTR_REQNTID
	.align		4
.L_17:
        /*004c*/ 	.byte	0x04, 0x10
        /*004e*/ 	.short	(.L_19 - .L_18)
.L_18:
        /*0050*/ 	.word	0x00000020
        /*0054*/ 	.word	0x00000001
        /*0058*/ 	.word	0x00000001


	//----- nvinfo : EIATTR_CBANK_PARAM_SIZE
	.align		4
.L_19:
        /*005c*/ 	.byte	0x03, 0x19
        /*005e*/ 	.short	0x0014


	//----- nvinfo : EIATTR_PARAM_CBANK
	.align		4
        /*0060*/ 	.byte	0x04, 0x0a
        /*0062*/ 	.short	(.L_21 - .L_20)
	.align		4
.L_20:
        /*0064*/ 	.word	index@(.nv.constant0.triton_poi_fused_div_sum_4)
        /*0068*/ 	.short	0x0210
        /*006a*/ 	.short	0x0014


	//----- nvinfo : EIATTR_SW_WAR
	.align		4
.L_21:
        /*006c*/ 	.byte	0x04, 0x36
        /*006e*/ 	.short	(.L_23 - .L_22)
.L_22:
        /*0070*/ 	.word	0x00000008
.L_23:


//--------------------- .nv.callgraph             --------------------------
	.section	.nv.callgraph,"",@"SHT_CUDA_CALLGRAPH"
	.align	4
	.sectionentsize	8
	.align		4
        /*0000*/ 	.word	0x00000000
	.align		4
        /*0004*/ 	.word	0xffffffff
	.align		4
        /*0008*/ 	.word	0x00000000
	.align		4
        /*000c*/ 	.word	0xfffffffe
	.align		4
        /*0010*/ 	.word	0x00000000
	.align		4
        /*0014*/ 	.word	0xfffffffd
	.align		4
        /*0018*/ 	.word	0x00000000
	.align		4
        /*001c*/ 	.word	0xfffffffc


//--------------------- .text.triton_poi_fused_div_sum_4 --------------------------
	.section	.text.triton_poi_fused_div_sum_4,"ax",@progbits
	.align	128
        .global         triton_poi_fused_div_sum_4
        .type           triton_poi_fused_div_sum_4,@function
        .size           triton_poi_fused_div_sum_4,(.L_x_1 - triton_poi_fused_div_sum_4)
        .other          triton_poi_fused_div_sum_4,@"STO_CUDA_ENTRY STV_DEFAULT"
triton_poi_fused_div_sum_4:
.text.triton_poi_fused_div_sum_4:
[----:B------:R-:W0:Y:S02]  /*0000*/  LDC R1, c[0x0][0x28] ;  /* 0x00000a00ff017b82 */ /* 0x000e240000000800 */
[----:B------:R-:W1:Y:S01]  /*0010*/  S2R R0, SR_TID.X ;  /* 0x0000000000007919 */ /* 0x000e620000002100 */
[----:B------:R-:W2:Y:S01]  /*0020*/  LDC.64 R8, c[0x0][0x210] ;  /* 0x00008400ff087b82 */ /* 0x000ea20000000a00 */
[----:B------:R-:W-:Y:S02]  /*0030*/  CS2R R12, SRZ ;  /* 0x00000000000c7805 */ /* 0x000fe4000001ff00 */
[----:B------:R-:W-:Y:S01]  /*0040*/  CS2R R14, SRZ ;  /* 0x00000000000e7805 */ /* 0x000fe2000001ff00 */
[----:B------:R-:W3:Y:S01]  /*0050*/  S2R R11, SR_CTAID.X ;  /* 0x00000000000b7919 */ /* 0x000ee20000002500 */
[----:B------:R-:W-:Y:S01]  /*0060*/  ULDC.64 UR4, c[0x0][0x208] ;  /* 0x0000820000047ab9 */ /* 0x000fe20000000a00 */
[----:B-1----:R-:W-:-:S04]  /*0070*/  SHF.L.U32 R0, R0, 0x1, RZ ;  /* 0x0000000100007819 */ /* 0x002fc800000006ff */
[----:B------:R-:W-:-:S04]  /*0080*/  LOP3.LUT R0, R0, 0x3e, RZ, 0xc0, !PT ;  /* 0x0000003e00007812 */ /* 0x000fc800078ec0ff */
[----:B---3--:R-:W-:-:S04]  /*0090*/  LEA R11, R11, R0, 0x6 ;  /* 0x000000000b0b7211 */ /* 0x008fc800078e30ff */
[----:B------:R-:W-:Y:S02]  /*00a0*/  SHF.R.S32.HI R0, RZ, 0x1f, R11 ;  /* 0x0000001fff007819 */ /* 0x000fe4000001140b */
[----:B------:R-:W-:Y:S02]  /*00b0*/  ISETP.GE.AND P0, PT, R11, 0x40, PT ;  /* 0x000000400b00780c */ /* 0x000fe40003f06270 */
[----:B------:R-:W-:-:S04]  /*00c0*/  LEA.HI R0, R0, R11, RZ, 0x4 ;  /* 0x0000000b00007211 */ /* 0x000fc800078f20ff */
[C---:B------:R-:W-:Y:S02]  /*00d0*/  SHF.L.U32 R2, R0.reuse, 0x2, RZ ;  /* 0x0000000200027819 */ /* 0x040fe400000006ff */
[----:B------:R-:W-:Y:S02]  /*00e0*/  LOP3.LUT R0, R0, 0xfffffff0, RZ, 0xc0, !PT ;  /* 0xfffffff000007812 */ /* 0x000fe400078ec0ff */
[----:B------:R-:W-:-:S04]  /*00f0*/  LOP3.LUT R2, R2, 0xffffffc0, RZ, 0xc0, !PT ;  /* 0xffffffc002027812 */ /* 0x000fc800078ec0ff */
[----:B------:R-:W-:-:S05]  /*0100*/  IADD3 R7, R2, R11, -R0 ;  /* 0x0000000b02077210 */ /* 0x000fca0007ffe800 */
[C---:B------:R-:W-:Y:S01]  /*0110*/  VIADD R5, R7.reuse, 0x10 ;  /* 0x0000001007057836 */ /* 0x040fe20000000000 */
[----:B------:R-:W-:Y:S01]  /*0120*/  IADD3 R17, R7, 0x20, RZ ;  /* 0x0000002007117810 */ /* 0x000fe20007ffe0ff */
[----:B--2---:R-:W-:Y:S01]  /*0130*/  IMAD.WIDE R2, R7, 0x4, R8 ;  /* 0x0000000407027825 */ /* 0x004fe200078e0208 */
[----:B------:R-:W-:-:S03]  /*0140*/  CS2R R18, SRZ ;  /* 0x0000000000127805 */ /* 0x000fc6000001ff00 */
[--C-:B------:R-:W-:Y:S01]  /*0150*/  IMAD.WIDE R4, R5, 0x4, R8.reuse ;  /* 0x0000000405047825 */ /* 0x100fe200078e0208 */
[----:B------:R1:W2:Y:S03]  /*0160*/  @!P0 LDG.E.64 R12, desc[UR4][R2.64] ;  /* 0x00000004020c8981 */ /* 0x0002a6000c1e1b00 */
[----:B------:R-:W-:Y:S01]  /*0170*/  VIADD R21, R7, 0x30 ;  /* 0x0000003007157836 */ /* 0x000fe20000000000 */
[----:B------:R-:W2:Y:S01]  /*0180*/  @!P0 LDG.E.64 R14, desc[UR4][R4.64] ;  /* 0x00000004040e8981 */ /* 0x000ea2000c1e1b00 */
[----:B------:R-:W-:Y:S01]  /*0190*/  IMAD.WIDE R6, R17, 0x4, R8 ;  /* 0x0000000411067825 */ /* 0x000fe200078e0208 */
[----:B------:R-:W-:-:S03]  /*01a0*/  CS2R R16, SRZ ;  /* 0x0000000000107805 */ /* 0x000fc6000001ff00 */
[----:B------:R-:W-:Y:S01]  /*01b0*/  IMAD.WIDE R8, R21, 0x4, R8 ;  /* 0x0000000415087825 */ /* 0x000fe200078e0208 */
[----:B------:R-:W3:Y:S01]  /*01c0*/  @!P0 LDG.E.64 R18, desc[UR4][R6.64] ;  /* 0x0000000406128981 */ /* 0x000ee2000c1e1b00 */
[----:B-1----:R-:W1:Y:S03]  /*01d0*/  LDC.64 R2, c[0x0][0x218] ;  /* 0x00008600ff027b82 */ /* 0x002e660000000a00 */
[----:B------:R-:W4:Y:S01]  /*01e0*/  @!P0 LDG.E.64 R16, desc[UR4][R8.64] ;  /* 0x0000000408108981 */ /* 0x000f22000c1e1b00 */
[----:B-1----:R-:W-:-:S04]  /*01f0*/  IMAD.WIDE R2, R11, 0x4, R2 ;  /* 0x000000040b027825 */ /* 0x002fc800078e0202 */
[----:B--2---:R-:W-:Y:S01]  /*0200*/  FADD R21, R14, R12 ;  /* 0x0000000c0e157221 */ /* 0x004fe20000000000 */
[----:B------:R-:W-:-:S03]  /*0210*/  FADD R0, R15, R13 ;  /* 0x0000000d0f007221 */ /* 0x000fc60000000000 */
[----:B---3--:R-:W-:Y:S01]  /*0220*/  FADD R21, R21, R18 ;  /* 0x0000001215157221 */ /* 0x008fe20000000000 */
[----:B------:R-:W-:-:S03]  /*0230*/  FADD R0, R0, R19 ;  /* 0x0000001300007221 */ /* 0x000fc60000000000 */
[----:B----4-:R-:W-:Y:S01]  /*0240*/  FADD R16, R21, R16 ;  /* 0x0000001015107221 */ /* 0x010fe20000000000 */
[----:B------:R-:W-:Y:S01]  /*0250*/  FADD R0, R0, R17 ;  /* 0x0000001100007221 */ /* 0x000fe20000000000 */
[----:B------:R-:W-:Y:S06]  /*0260*/  @P0 EXIT ;  /* 0x000000000000094d */ /* 0x000fec0003800000 */
[----:B------:R-:W-:Y:S01]  /*0270*/  FMUL R16, R16, 0.25 ;  /* 0x3e80000010107820 */ /* 0x000fe20000400000 */
[----:B------:R-:W-:-:S05]  /*0280*/  FMUL R17, R0, 0.25 ;  /* 0x3e80000000117820 */ /* 0x000fca0000400000 */
[----:B------:R-:W-:Y:S01]  /*0290*/  STG.E.64 desc[UR4][R2.64], R16 ;  /* 0x0000001002007986 */ /* 0x000fe2000c101b04 */
[----:B------:R-:W-:Y:S05]  /*02a0*/  EXIT ;  /* 0x000000000000794d */ /* 0x000fea0003800000 */
.L_x_0:
[----:B------:R-:W-:-:S00]  /*02b0*/  BRA `(.L_x_0) ;  /* 0xfffffffc00fc7947 */ /* 0x000fc0000383ffff */
[----:B------:R-:W-:-:S00]  /*02c0*/  NOP ;  /* 0x0000000000007918 */ /* 0x000fc00000000000 */
        /* <DEDUP_REMOVED lines=11> */
.L_x_1:


//--------------------- .nv.constant0.triton_poi_fused_div_sum_4 --------------------------
	.section	.nv.constant0.triton_poi_fused_div_sum_4,"a",@progbits
	.sectionflags	@""
	.align	4
.nv.constant0.triton_poi_fused_div_sum_4:
	.zero		548
